	.headerflags	@"EF_CUDA_TEXMODE_UNIFIED EF_CUDA_64BIT_ADDRESS EF_CUDA_ACCELERATORS EF_CUDA_SM90 EF_CUDA_VIRTUAL_SM(EF_CUDA_SM90)"
	.elftype	@"ET_EXEC"


//--------------------- .nv.info                  --------------------------
	.section	.nv.info,"",@"SHT_CUDA_INFO"
	.align	4


	//----- nvinfo : EIATTR_REGCOUNT
	.align		4
        /*0000*/ 	.byte	0x04, 0x2f
        /*0002*/ 	.short	(.L_3 - .L_2)
	.align		4
.L_2:
        /*0004*/ 	.word	index@(triton_poi_fused__native_batch_norm_legit_no_training_relu_5)
        /*0008*/ 	.word	0x0000001e


	//----- nvinfo : EIATTR_MIN_STACK_SIZE
	.align		4
.L_3:
        /*000c*/ 	.byte	0x04, 0x12
        /*000e*/ 	.short	(.L_5 - .L_4)
	.align		4
.L_4:
        /*0010*/ 	.word	index@(triton_poi_fused__native_batch_norm_legit_no_training_relu_5)
        /*0014*/ 	.word	0x00000000


	//----- nvinfo : EIATTR_FRAME_SIZE
	.align		4
.L_5:
        /*0018*/ 	.byte	0x04, 0x11
        /*001a*/ 	.short	(.L_7 - .L_6)
	.align		4
.L_6:
        /*001c*/ 	.word	index@(triton_poi_fused__native_batch_norm_legit_no_training_relu_5)
        /*0020*/ 	.word	0x00000000


	//----- nvinfo : EIATTR_MIN_STACK_SIZE
	.align		4
.L_7:
        /*0024*/ 	.byte	0x04, 0x12
        /*0026*/ 	.short	(.L_9 - .L_8)
	.align		4
.L_8:
        /*0028*/ 	.word	index@(triton_poi_fused__native_batch_norm_legit_no_training_relu_5)
        /*002c*/ 	.word	0x00000000
.L_9:


//--------------------- .nv.info.triton_poi_fused__native_batch_norm_legit_no_training_relu_5 --------------------------
	.section	.nv.info.triton_poi_fused__native_batch_norm_legit_no_training_relu_5,"",@"SHT_CUDA_INFO"
	.sectionflags	@""
	.align	4


	//----- nvinfo : EIATTR_CUDA_API_VERSION
	.align		4
        /*0000*/ 	.byte	0x04, 0x37
        /*0002*/ 	.short	(.L_11 - .L_10)
.L_10:
        /*0004*/ 	.word	0x0000007c


	//----- nvinfo : EIATTR_KPARAM_INFO
	.align		4
.L_11:
        /*0008*/ 	.byte	0x04, 0x17
        /*000a*/ 	.short	(.L_13 - .L_12)
.L_12:
        /*000c*/ 	.word	0x00000000
        /*0010*/ 	.short	0x0006
        /*0012*/ 	.short	0x0030
        /*0014*/ 	.byte	0x00, 0xf0, 0x11, 0x00


	//----- nvinfo : EIATTR_KPARAM_INFO
	.align		4
.L_13:
        /*0018*/ 	.byte	0x04, 0x17
        /*001a*/ 	.short	(.L_15 - .L_14)
.L_14:
        /*001c*/ 	.word	0x00000000
        /*0020*/ 	.short	0x0005
        /*0022*/ 	.short	0x0028
        /*0024*/ 	.byte	0x00, 0xf4, 0x21, 0x00


	//----- nvinfo : EIATTR_KPARAM_INFO
	.align		4
.L_15:
        /*0028*/ 	.byte	0x04, 0x17
        /*002a*/ 	.short	(.L_17 - .L_16)
.L_16:
        /*002c*/ 	.word	0x00000000
        /*0030*/ 	.short	0x0004
        /*0032*/ 	.short	0x0020
        /*0034*/ 	.byte	0x00, 0xf4, 0x21, 0x00


	//----- nvinfo : EIATTR_KPARAM_INFO
	.align		4
.L_17:
        /*0038*/ 	.byte	0x04, 0x17
        /*003a*/ 	.short	(.L_19 - .L_18)
.L_18:
        /*003c*/ 	.word	0x00000000
        /*0040*/ 	.short	0x0003
        /*0042*/ 	.short	0x0018
        /*0044*/ 	.byte	0x00, 0xf4, 0x21, 0x00


	//----- nvinfo : EIATTR_KPARAM_INFO
	.align		4
.L_19:
        /*0048*/ 	.byte	0x04, 0x17
        /*004a*/ 	.short	(.L_21 - .L_20)
.L_20:
        /*004c*/ 	.word	0x00000000
        /*0050*/ 	.short	0x0002
        /*0052*/ 	.short	0x0010
        /*0054*/ 	.byte	0x00, 0xf4, 0x21, 0x00


	//----- nvinfo : EIATTR_KPARAM_INFO
	.align		4
.L_21:
        /*0058*/ 	.byte	0x04, 0x17
        /*005a*/ 	.short	(.L_23 - .L_22)
.L_22:
        /*005c*/ 	.word	0x00000000
        /*0060*/ 	.short	0x0001
        /*0062*/ 	.short	0x0008
        /*0064*/ 	.byte	0x00, 0xf4, 0x21, 0x00


	//----- nvinfo : EIATTR_KPARAM_INFO
	.align		4
.L_23:
        /*0068*/ 	.byte	0x04, 0x17
        /*006a*/ 	.short	(.L_25 - .L_24)
.L_24:
        /*006c*/ 	.word	0x00000000
        /*0070*/ 	.short	0x0000
        /*0072*/ 	.short	0x0000
        /*0074*/ 	.byte	0x00, 0xf4, 0x21, 0x00


	//----- nvinfo : EIATTR_SPARSE_MMA_MASK
	.align		4
.L_25:
        /*0078*/ 	.byte	0x03, 0x50
        /*007a*/ 	.short	0x0000


	//----- nvinfo : EIATTR_MAXREG_COUNT
	.align		4
        /*007c*/ 	.byte	0x03, 0x1b
        /*007e*/ 	.short	0x00ff


	//----- nvinfo : EIATTR_EXIT_INSTR_OFFSETS
	.align		4
        /*0080*/ 	.byte	0x04, 0x1c
        /*0082*/ 	.short	(.L_27 - .L_26)


	//   ....[0]....
.L_26:
        /*0084*/ 	.word	0x00000730


	//   ....[1]....
        /*0088*/ 	.word	0x00000750


	//----- nvinfo : EIATTR_REQNTID
	.align		4
.L_27:
        /*008c*/ 	.byte	0x04, 0x10
        /*008e*/ 	.short	(.L_29 - .L_28)
.L_28:
        /*0090*/ 	.word	0x00000080
        /*0094*/ 	.word	0x00000001
        /*0098*/ 	.word	0x00000001


	//----- nvinfo : EIATTR_CBANK_PARAM_SIZE
	.align		4
.L_29:
        /*009c*/ 	.byte	0x03, 0x19
        /*009e*/ 	.short	0x0034


	//----- nvinfo : EIATTR_PARAM_CBANK
	.align		4
        /*00a0*/ 	.byte	0x04, 0x0a
        /*00a2*/ 	.short	(.L_31 - .L_30)
	.align		4
.L_30:
        /*00a4*/ 	.word	index@(.nv.constant0.triton_poi_fused__native_batch_norm_legit_no_training_relu_5)
        /*00a8*/ 	.short	0x0210
        /*00aa*/ 	.short	0x0034


	//----- nvinfo : EIATTR_SW_WAR
	.align		4
.L_31:
        /*00ac*/ 	.byte	0x04, 0x36
        /*00ae*/ 	.short	(.L_33 - .L_32)
.L_32:
        /*00b0*/ 	.word	0x00000008
.L_33:


//--------------------- .nv.callgraph             --------------------------
	.section	.nv.callgraph,"",@"SHT_CUDA_CALLGRAPH"
	.align	4
	.sectionentsize	8
	.align		4
        /*0000*/ 	.word	0x00000000
	.align		4
        /*0004*/ 	.word	0xffffffff
	.align		4
        /*0008*/ 	.word	0x00000000
	.align		4
        /*000c*/ 	.word	0xfffffffe
	.align		4
        /*0010*/ 	.word	0x00000000
	.align		4
        /*0014*/ 	.word	0xfffffffd
	.align		4
        /*0018*/ 	.word	0x00000000
	.align		4
        /*001c*/ 	.word	0xfffffffc


//--------------------- .nv.constant4             --------------------------
	.section	.nv.constant4,"a",@progbits
	.align	8
	.align		8
.nv.constant4:
        /*0000*/ 	.dword	_$_str
	.align		8
        /*0008*/ 	.dword	_$_str_$_2


//--------------------- .text.triton_poi_fused__native_batch_norm_legit_no_training_relu_5 --------------------------
	.section	.text.triton_poi_fused__native_batch_norm_legit_no_training_relu_5,"ax",@progbits
	.align	128
        .global         triton_poi_fused__native_batch_norm_legit_no_training_relu_5
        .type           triton_poi_fused__native_batch_norm_legit_no_training_relu_5,@function
        .size           triton_poi_fused__native_batch_norm_legit_no_training_relu_5,(.L_x_1 - triton_poi_fused__native_batch_norm_legit_no_training_relu_5)
        .other          triton_poi_fused__native_batch_norm_legit_no_training_relu_5,@"STO_CUDA_ENTRY STV_DEFAULT"
triton_poi_fused__native_batch_norm_legit_no_training_relu_5:
.text.triton_poi_fused__native_batch_norm_legit_no_training_relu_5:
[----:B------:R-:W0:Y:S01]  /*0000*/  LDC R1, c[0x0][0x28] ;  /* 0x00000a00ff017b82 */ /* 0x000e220000000800 */
[----:B------:R-:W1:Y:S07]  /*0010*/  S2R R0, SR_TID.X ;  /* 0x0000000000007919 */ /* 0x000e6e0000002100 */
[----:B------:R-:W2:Y:S01]  /*0020*/  LDC.64 R4, c[0x0][0x220] ;  /* 0x00008800ff047b82 */ /* 0x000ea20000000a00 */
[----:B------:R-:W-:Y:S01]  /*0030*/  CS2R R20, SRZ ;  /* 0x0000000000147805 */ /* 0x000fe2000001ff00 */
[----:B------:R-:W-:Y:S01]  /*0040*/  ULDC.64 UR4, c[0x0][0x208] ;  /* 0x0000820000047ab9 */ /* 0x000fe20000000a00 */
[----:B------:R-:W3:Y:S01]  /*0050*/  S2R R13, SR_CTAID.X ;  /* 0x00000000000d7919 */ /* 0x000ee20000002500 */
[----:B------:R-:W-:-:S02]  /*0060*/  CS2R R18, SRZ ;  /* 0x0000000000127805 */ /* 0x000fc4000001ff00 */
[----:B------:R-:W-:Y:S02]  /*0070*/  CS2R R16, SRZ ;  /* 0x0000000000107805 */ /* 0x000fe4000001ff00 */
[----:B------:R-:W4:Y:S08]  /*0080*/  LDC.64 R26, c[0x0][0x218] ;  /* 0x00008600ff1a7b82 */ /* 0x000f300000000a00 */
[----:B------:R-:W5:Y:S08]  /*0090*/  LDC.64 R10, c[0x0][0x210] ;  /* 0x00008400ff0a7b82 */ /* 0x000f700000000a00 */
[----:B------:R-:W4:Y:S01]  /*00a0*/  LDC.64 R8, c[0x0][0x228] ;  /* 0x00008a00ff087b82 */ /* 0x000f220000000a00 */
[----:B-1----:R-:W-:-:S04]  /*00b0*/  SHF.L.U32 R0, R0, 0x2, RZ ;  /* 0x0000000200007819 */ /* 0x002fc800000006ff */
[----:B------:R-:W-:-:S04]  /*00c0*/  LOP3.LUT R0, R0, 0x1fc, RZ, 0xc0, !PT ;  /* 0x000001fc00007812 */ /* 0x000fc800078ec0ff */
[----:B---3--:R-:W-:-:S04]  /*00d0*/  LEA R13, R13, R0, 0x9 ;  /* 0x000000000d0d7211 */ /* 0x008fc800078e48ff */
[C---:B------:R-:W-:Y:S01]  /*00e0*/  ISETP.GE.AND P0, PT, R13.reuse, 0xc400, PT ;  /* 0x0000c4000d00780c */ /* 0x040fe20003f06270 */
[----:B------:R-:W-:-:S05]  /*00f0*/  IMAD.HI R0, R13, 0x5397829d, RZ ;  /* 0x5397829d0d007827 */ /* 0x000fca00078e02ff */
[----:B------:R-:W-:-:S04]  /*0100*/  SHF.R.U32.HI R3, RZ, 0x1f, R0 ;  /* 0x0000001fff037819 */ /* 0x000fc80000011600 */
[----:B------:R-:W-:-:S04]  /*0110*/  LEA.HI.SX32 R3, R0, R3, 0x18 ;  /* 0x0000000300037211 */ /* 0x000fc800078fc2ff */
[----:B------:R-:W-:-:S04]  /*0120*/  LEA.HI R0, R3, R3, RZ, 0x4 ;  /* 0x0000000303007211 */ /* 0x000fc800078f20ff */
[----:B------:R-:W-:-:S04]  /*0130*/  LOP3.LUT R0, R0, 0xfffffff0, RZ, 0xc0, !PT ;  /* 0xfffffff000007812 */ /* 0x000fc800078ec0ff */
[----:B------:R-:W-:Y:S02]  /*0140*/  IADD3 R25, R3, -R0, RZ ;  /* 0x8000000003197210 */ /* 0x000fe40007ffe0ff */
[----:B------:R-:W1:Y:S03]  /*0150*/  LDC.64 R2, c[0x0][0x230] ;  /* 0x00008c00ff027b82 */ /* 0x000e660000000a00 */
[----:B--2---:R-:W-:-:S05]  /*0160*/  IMAD.WIDE R4, R25, 0x4, R4 ;  /* 0x0000000419047825 */ /* 0x004fca00078e0204 */
[----:B------:R-:W2:Y:S04]  /*0170*/  @!P0 LDG.E.EL R20, desc[UR4][R4.64] ;  /* 0x0000000404148981 */ /* 0x000ea8000c2e1900 */
[----:B------:R-:W3:Y:S04]  /*0180*/  @!P0 LDG.E.EL R19, desc[UR4][R4.64] ;  /* 0x0000000404138981 */ /* 0x000ee8000c2e1900 */
[----:B------:R-:W3:Y:S04]  /*0190*/  @!P0 LDG.E.EL R16, desc[UR4][R4.64] ;  /* 0x0000000404108981 */ /* 0x000ee8000c2e1900 */
[----:B------:R5:W3:Y:S01]  /*01a0*/  @!P0 LDG.E.EL R18, desc[UR4][R4.64] ;  /* 0x0000000404128981 */ /* 0x000ae2000c2e1900 */
[----:B------:R-:W-:Y:S01]  /*01b0*/  HFMA2.MMA R12, -RZ, RZ, 0, 0 ;  /* 0x00000000ff0c7435 */ /* 0x000fe200000001ff */
[----:B------:R-:W-:-:S02]  /*01c0*/  CS2R R14, SRZ ;  /* 0x00000000000e7805 */ /* 0x000fc4000001ff00 */
[----:B------:R-:W-:Y:S01]  /*01d0*/  CS2R R6, SRZ ;  /* 0x0000000000067805 */ /* 0x000fe2000001ff00 */
[----:B----4-:R-:W-:-:S04]  /*01e0*/  IMAD.WIDE R26, R25, 0x4, R26 ;  /* 0x00000004191a7825 */ /* 0x010fc800078e021a */
[----:B-----5:R-:W-:Y:S01]  /*01f0*/  IMAD.WIDE R10, R13, 0x4, R10 ;  /* 0x000000040d0a7825 */ /* 0x020fe200078e020a */
[----:B------:R-:W4:Y:S01]  /*0200*/  @!P0 LDG.E.EL R15, desc[UR4][R26.64] ;  /* 0x000000041a0f8981 */ /* 0x000f22000c2e1900 */
[----:B------:R-:W-:Y:S02]  /*0210*/  CS2R R4, SRZ ;  /* 0x0000000000047805 */ /* 0x000fe4000001ff00 */
[----:B------:R-:W-:Y:S01]  /*0220*/  MOV R0, RZ ;  /* 0x000000ff00007202 */ /* 0x000fe20000000f00 */
[C---:B0-----:R-:W-:Y:S01]  /*0230*/  IMAD.WIDE R8, R25.reuse, 0x4, R8 ;  /* 0x0000000419087825 */ /* 0x041fe200078e0208 */
[----:B------:R-:W5:Y:S01]  /*0240*/  @!P0 LDG.E.EL R12, desc[UR4][R26.64] ;  /* 0x000000041a0c8981 */ /* 0x000f62000c2e1900 */
[----:B------:R-:W-:Y:S02]  /*0250*/  CS2R R22, SRZ ;  /* 0x0000000000167805 */ /* 0x000fe4000001ff00 */
[----:B-1----:R-:W-:Y:S01]  /*0260*/  IMAD.WIDE R2, R25, 0x4, R2 ;  /* 0x0000000419027825 */ /* 0x002fe200078e0202 */
[----:B------:R-:W4:Y:S01]  /*0270*/  @!P0 LDG.E.EL R17, desc[UR4][R26.64] ;  /* 0x000000041a118981 */ /* 0x000f22000c2e1900 */
[----:B------:R-:W-:-:S03]  /*0280*/  CS2R R24, SRZ ;  /* 0x0000000000187805 */ /* 0x000fc6000001ff00 */
[----:B------:R0:W4:Y:S04]  /*0290*/  @!P0 LDG.E.EL R14, desc[UR4][R26.64] ;  /* 0x000000041a0e8981 */ /* 0x000128000c2e1900 */
[----:B------:R-:W4:Y:S04]  /*02a0*/  @!P0 LDG.E.128 R4, desc[UR4][R10.64] ;  /* 0x000000040a048981 */ /* 0x000f28000c1e1d00 */
[----:B------:R-:W4:Y:S01]  /*02b0*/  @!P0 LDG.E.EL R0, desc[UR4][R8.64] ;  /* 0x0000000408008981 */ /* 0x000f22000c2e1900 */
[----:B0-----:R-:W-:-:S03]  /*02c0*/  CS2R R26, SRZ ;  /* 0x00000000001a7805 */ /* 0x001fc6000001ff00 */
[----:B------:R-:W4:Y:S04]  /*02d0*/  @!P0 LDG.E.EL R21, desc[UR4][R8.64] ;  /* 0x0000000408158981 */ /* 0x000f28000c2e1900 */
[----:B------:R-:W4:Y:S04]  /*02e0*/  @!P0 LDG.E.EL R22, desc[UR4][R8.64] ;  /* 0x0000000408168981 */ /* 0x000f28000c2e1900 */
[----:B------:R-:W4:Y:S04]  /*02f0*/  @!P0 LDG.E.EL R23, desc[UR4][R8.64] ;  /* 0x0000000408178981 */ /* 0x000f28000c2e1900 */
[----:B------:R-:W4:Y:S04]  /*0300*/  @!P0 LDG.E.EL R26, desc[UR4][R2.64] ;  /* 0x00000004021a8981 */ /* 0x000f28000c2e1900 */
[----:B------:R-:W4:Y:S04]  /*0310*/  @!P0 LDG.E.EL R25, desc[UR4][R2.64] ;  /* 0x0000000402198981 */ /* 0x000f28000c2e1900 */
[----:B------:R-:W4:Y:S04]  /*0320*/  @!P0 LDG.E.EL R24, desc[UR4][R2.64] ;  /* 0x0000000402188981 */ /* 0x000f28000c2e1900 */
[----:B------:R0:W4:Y:S02]  /*0330*/  @!P0 LDG.E.EL R27, desc[UR4][R2.64] ;  /* 0x00000004021b8981 */ /* 0x000124000c2e1900 */
[----:B0-----:R-:W-:Y:S01]  /*0340*/  HFMA2.MMA R2, -RZ, RZ, 1.625, 0 ;  /* 0x3e800000ff027435 */ /* 0x001fe200000001ff */
[----:B--2---:R-:W-:-:S06]  /*0350*/  FADD R20, R20, 9.9999997473787516356e-06 ;  /* 0x3727c5ac14147421 */ /* 0x004fcc0000000000 */
[----:B------:R-:W0:Y:S01]  /*0360*/  MUFU.SQRT R20, R20 ;  /* 0x0000001400147308 */ /* 0x000e220000002000 */
[----:B---3--:R-:W-:Y:S01]  /*0370*/  FADD R19, R19, 9.9999997473787516356e-06 ;  /* 0x3727c5ac13137421 */ /* 0x008fe20000000000 */
[----:B------:R-:W-:Y:S01]  /*0380*/  FADD R16, R16, 9.9999997473787516356e-06 ;  /* 0x3727c5ac10107421 */ /* 0x000fe20000000000 */
[----:B------:R-:W-:-:S05]  /*0390*/  FADD R18, R18, 9.9999997473787516356e-06 ;  /* 0x3727c5ac12127421 */ /* 0x000fca0000000000 */
[----:B------:R-:W1:Y:S01]  /*03a0*/  MUFU.SQRT R8, R16 ;  /* 0x0000001000087308 */ /* 0x000e620000002000 */
[----:B0-----:R-:W-:-:S07]  /*03b0*/  FSETP.GT.AND P5, PT, R20, 8.50705917302346158658e+37, PT ;  /* 0x7e8000001400780b */ /* 0x001fce0003fa4000 */
[----:B------:R-:W0:Y:S01]  /*03c0*/  MUFU.SQRT R9, R18 ;  /* 0x0000001200097308 */ /* 0x000e220000002000 */
[----:B------:R-:W-:-:S07]  /*03d0*/  FSETP.GEU.AND P1, PT, R20, 1.175494350822287508e-38, PT ;  /* 0x008000001400780b */ /* 0x000fce0003f2e000 */
[----:B------:R-:W2:Y:S01]  /*03e0*/  MUFU.SQRT R19, R19 ;  /* 0x0000001300137308 */ /* 0x000ea20000002000 */
[----:B------:R-:W-:Y:S02]  /*03f0*/  FSEL R3, R2, 1, P5 ;  /* 0x3f80000002037808 */ /* 0x000fe40002800000 */
[----:B-1----:R-:W-:Y:S01]  /*0400*/  FSETP.GT.AND P2, PT, R8, 8.50705917302346158658e+37, PT ;  /* 0x7e8000000800780b */ /* 0x002fe20003f44000 */
[----:B------:R-:W-:Y:S01]  /*0410*/  @P5 FMUL R20, R20, 0.25 ;  /* 0x3e80000014145820 */ /* 0x000fe20000400000 */
[----:B0-----:R-:W-:-:S03]  /*0420*/  FSETP.GT.AND P4, PT, R9, 8.50705917302346158658e+37, PT ;  /* 0x7e8000000900780b */ /* 0x001fc60003f84000 */
[----:B------:R-:W-:Y:S01]  /*0430*/  @!P1 FMUL R20, R20, 16777216 ;  /* 0x4b80000014149820 */ /* 0x000fe20000400000 */
[----:B------:R-:W-:Y:S01]  /*0440*/  @!P1 FMUL R3, R3, 16777216 ;  /* 0x4b80000003039820 */ /* 0x000fe20000400000 */
[C---:B------:R-:W-:Y:S02]  /*0450*/  FSETP.GEU.AND P3, PT, R8.reuse, 1.175494350822287508e-38, PT ;  /* 0x008000000800780b */ /* 0x040fe40003f6e000 */
[----:B--2---:R-:W-:Y:S02]  /*0460*/  FSETP.GT.AND P6, PT, R19, 8.50705917302346158658e+37, PT ;  /* 0x7e8000001300780b */ /* 0x004fe40003fc4000 */
[----:B------:R-:W-:Y:S02]  /*0470*/  FSETP.GEU.AND P5, PT, R9, 1.175494350822287508e-38, PT ;  /* 0x008000000900780b */ /* 0x000fe40003fae000 */
[----:B------:R-:W-:Y:S01]  /*0480*/  FSETP.GEU.AND P1, PT, R19, 1.175494350822287508e-38, PT ;  /* 0x008000001300780b */ /* 0x000fe20003f2e000 */
[----:B------:R-:W-:Y:S01]  /*0490*/  @P2 FMUL R8, R8, 0.25 ;  /* 0x3e80000008082820 */ /* 0x000fe20000400000 */
[----:B------:R-:W-:Y:S01]  /*04a0*/  @P4 FMUL R9, R9, 0.25 ;  /* 0x3e80000009094820 */ /* 0x000fe20000400000 */
[----:B------:R-:W0:Y:S04]  /*04b0*/  MUFU.RCP R10, R20 ;  /* 0x00000014000a7308 */ /* 0x000e280000001000 */
[----:B------:R-:W-:-:S02]  /*04c0*/  @!P3 FMUL R8, R8, 16777216 ;  /* 0x4b8000000808b820 */ /* 0x000fc40000400000 */
[----:B------:R-:W-:Y:S02]  /*04d0*/  @P6 FMUL R19, R19, 0.25 ;  /* 0x3e80000013136820 */ /* 0x000fe40000400000 */
[----:B------:R-:W-:Y:S02]  /*04e0*/  @!P5 FMUL R9, R9, 16777216 ;  /* 0x4b8000000909d820 */ /* 0x000fe40000400000 */
[----:B------:R-:W-:Y:S01]  /*04f0*/  @!P1 FMUL R19, R19, 16777216 ;  /* 0x4b80000013139820 */ /* 0x000fe20000400000 */
[----:B------:R-:W1:Y:S01]  /*0500*/  MUFU.RCP R8, R8 ;  /* 0x0000000800087308 */ /* 0x000e620000001000 */
[----:B------:R-:W-:-:S07]  /*0510*/  FSEL R11, R2, 1, P2 ;  /* 0x3f800000020b7808 */ /* 0x000fce0001000000 */
[----:B------:R-:W2:Y:S01]  /*0520*/  MUFU.RCP R9, R9 ;  /* 0x0000000900097308 */ /* 0x000ea20000001000 */
[----:B------:R-:W-:-:S07]  /*0530*/  FSEL R16, R2, 1, P4 ;  /* 0x3f80000002107808 */ /* 0x000fce0002000000 */
[----:B------:R-:W3:Y:S01]  /*0540*/  MUFU.RCP R19, R19 ;  /* 0x0000001300137308 */ /* 0x000ee20000001000 */
[----:B------:R-:W-:Y:S01]  /*0550*/  FSEL R18, R2, 1, P6 ;  /* 0x3f80000002127808 */ /* 0x000fe20003000000 */
[----:B0-----:R-:W-:Y:S02]  /*0560*/  FMUL R10, R10, R3 ;  /* 0x000000030a0a7220 */ /* 0x001fe40000400000 */
[----:B------:R-:W0:Y:S01]  /*0570*/  LDC.64 R2, c[0x0][0x238] ;  /* 0x00008e00ff027b82 */ /* 0x000e220000000a00 */
[----:B------:R-:W-:Y:S01]  /*0580*/  @!P3 FMUL R11, R11, 16777216 ;  /* 0x4b8000000b0bb820 */ /* 0x000fe20000400000 */
[----:B------:R-:W-:Y:S01]  /*0590*/  @!P5 FMUL R16, R16, 16777216 ;  /* 0x4b8000001010d820 */ /* 0x000fe20000400000 */
[----:B------:R-:W-:Y:S01]  /*05a0*/  @!P1 FMUL R18, R18, 16777216 ;  /* 0x4b80000012129820 */ /* 0x000fe20000400000 */
[----:B----4-:R-:W-:Y:S01]  /*05b0*/  FADD R7, -R14, R7 ;  /* 0x000000070e077221 */ /* 0x010fe20000000100 */
[----:B-1----:R-:W-:Y:S01]  /*05c0*/  FMUL R8, R8, R11 ;  /* 0x0000000b08087220 */ /* 0x002fe20000400000 */
[----:B--2---:R-:W-:Y:S01]  /*05d0*/  FMUL R9, R9, R16 ;  /* 0x0000001009097220 */ /* 0x004fe20000400000 */
[----:B------:R-:W-:Y:S01]  /*05e0*/  FADD R6, -R17, R6 ;  /* 0x0000000611067221 */ /* 0x000fe20000000100 */
[----:B-----5:R-:W-:Y:S01]  /*05f0*/  FADD R5, -R12, R5 ;  /* 0x000000050c057221 */ /* 0x020fe20000000100 */
[----:B------:R-:W-:Y:S01]  /*0600*/  FADD R15, -R15, R4 ;  /* 0x000000040f0f7221 */ /* 0x000fe20000000100 */
[----:B---3--:R-:W-:Y:S01]  /*0610*/  FMUL R18, R19, R18 ;  /* 0x0000001213127220 */ /* 0x008fe20000400000 */
[----:B------:R-:W-:Y:S01]  /*0620*/  FMUL R6, R9, R6 ;  /* 0x0000000609067220 */ /* 0x000fe20000400000 */
[----:B------:R-:W-:Y:S01]  /*0630*/  FMUL R5, R8, R5 ;  /* 0x0000000508057220 */ /* 0x000fe20000400000 */
[----:B------:R-:W-:Y:S01]  /*0640*/  FMUL R10, R10, R15 ;  /* 0x0000000f0a0a7220 */ /* 0x000fe20000400000 */
[----:B------:R-:W-:Y:S01]  /*0650*/  FMUL R7, R18, R7 ;  /* 0x0000000712077220 */ /* 0x000fe20000400000 */
[----:B------:R-:W-:Y:S01]  /*0660*/  FFMA R6, R6, R22, R25 ;  /* 0x0000001606067223 */ /* 0x000fe20000000019 */
[----:B------:R-:W-:Y:S01]  /*0670*/  FFMA R5, R5, R21, R24 ;  /* 0x0000001505057223 */ /* 0x000fe20000000018 */
[----:B------:R-:W-:Y:S01]  /*0680*/  FFMA R0, R10, R0, R27 ;  /* 0x000000000a007223 */ /* 0x000fe2000000001b */
[----:B------:R-:W-:-:S02]  /*0690*/  FFMA R7, R7, R23, R26 ;  /* 0x0000001707077223 */ /* 0x000fc4000000001a */
[----:B------:R-:W-:Y:S02]  /*06a0*/  FSETP.GEU.AND P2, PT, R6, RZ, PT ;  /* 0x000000ff0600720b */ /* 0x000fe40003f4e000 */
[----:B------:R-:W-:Y:S02]  /*06b0*/  FSETP.GEU.AND P3, PT, R5, RZ, PT ;  /* 0x000000ff0500720b */ /* 0x000fe40003f6e000 */
[----:B------:R-:W-:Y:S02]  /*06c0*/  FSETP.GEU.AND P1, PT, R7, RZ, PT ;  /* 0x000000ff0700720b */ /* 0x000fe40003f2e000 */
[----:B------:R-:W-:Y:S01]  /*06d0*/  FSETP.GEU.AND P4, PT, R0, RZ, PT ;  /* 0x000000ff0000720b */ /* 0x000fe20003f8e000 */
[----:B0-----:R-:W-:Y:S01]  /*06e0*/  IMAD.WIDE R2, R13, 0x4, R2 ;  /* 0x000000040d027825 */ /* 0x001fe200078e0202 */
[----:B------:R-:W-:Y:S02]  /*06f0*/  SEL R7, R7, RZ, P1 ;  /* 0x000000ff07077207 */ /* 0x000fe40000800000 */
[----:B------:R-:W-:-:S02]  /*0700*/  SEL R6, R6, RZ, P2 ;  /* 0x000000ff06067207 */ /* 0x000fc40001000000 */
[----:B------:R-:W-:Y:S02]  /*0710*/  SEL R5, R5, RZ, P3 ;  /* 0x000000ff05057207 */ /* 0x000fe40001800000 */
[----:B------:R-:W-:Y:S01]  /*0720*/  SEL R4, R0, RZ, P4 ;  /* 0x000000ff00047207 */ /* 0x000fe20002000000 */
[----:B------:R-:W-:Y:S06]  /*0730*/  @P0 EXIT ;  /* 0x000000000000094d */ /* 0x000fec0003800000 */
[----:B------:R-:W-:Y:S01]  /*0740*/  STG.E.128 desc[UR4][R2.64], R4 ;  /* 0x0000000402007986 */ /* 0x000fe2000c101d04 */
[----:B------:R-:W-:Y:S05]  /*0750*/  EXIT ;  /* 0x000000000000794d */ /* 0x000fea0003800000 */
.L_x_0:
[----:B------:R-:W-:-:S00]  /*0760*/  BRA `(.L_x_0) ;  /* 0xfffffffc00fc7947 */ /* 0x000fc0000383ffff */
[----:B------:R-:W-:-:S00]  /*0770*/  NOP ;  /* 0x0000000000007918 */ /* 0x000fc00000000000 */
        /* <DEDUP_REMOVED lines=8> */
.L_x_1:


//--------------------- .nv.global.init           --------------------------
	.section	.nv.global.init,"aw",@progbits
.nv.global.init:
	.type		_$_str,@object
	.size		_$_str,(_$_str_$_2 - _$_str)
_$_str:
        /*0000*/ 	.byte	0x5f, 0x5f, 0x43, 0x55, 0x44, 0x41, 0x5f, 0x46, 0x54, 0x5a, 0x00
	.type		_$_str_$_2,@object
	.size		_$_str_$_2,(.L_1 - _$_str_$_2)
_$_str_$_2:
        /*000b*/ 	.byte	0x5f, 0x5f, 0x43, 0x55, 0x44, 0x41, 0x5f, 0x50, 0x52, 0x45, 0x43, 0x5f, 0x53, 0x51, 0x52, 0x54
        /*001b*/ 	.byte	0x00
.L_1:


//--------------------- .nv.constant0.triton_poi_fused__native_batch_norm_legit_no_training_relu_5 --------------------------
	.section	.nv.constant0.triton_poi_fused__native_batch_norm_legit_no_training_relu_5,"a",@progbits
	.sectionflags	@""
	.align	4
.nv.constant0.triton_poi_fused__native_batch_norm_legit_no_training_relu_5:
	.zero		580
